//
// Generated by NVIDIA NVVM Compiler
//
// Compiler Build ID: CL-36424714
// Cuda compilation tools, release 13.0, V13.0.88
// Based on NVVM 20.0.0
//

.version 9.0
.target sm_100
.address_size 64

	// .globl	_Z18maxDetectionAtomicPiS_

.visible .entry _Z18maxDetectionAtomicPiS_(
	.param .u64 .ptr .align 1 _Z18maxDetectionAtomicPiS__param_0,
	.param .u64 .ptr .align 1 _Z18maxDetectionAtomicPiS__param_1
)
{
	.reg .b32 	%r<7>;
	.reg .b64 	%rd<7>;

	ld.param.u64 	%rd1, [_Z18maxDetectionAtomicPiS__param_0];
	ld.param.u64 	%rd2, [_Z18maxDetectionAtomicPiS__param_1];
	cvta.to.global.u64 	%rd3, %rd1;
	cvta.to.global.u64 	%rd4, %rd2;
	mov.u32 	%r1, %ntid.x;
	mov.u32 	%r2, %ctaid.x;
	mov.u32 	%r3, %tid.x;
	mad.lo.s32 	%r4, %r1, %r2, %r3;
	mul.wide.s32 	%rd5, %r4, 4;
	add.s64 	%rd6, %rd4, %rd5;
	ld.global.u32 	%r5, [%rd6];
	atom.global.max.s32 	%r6, [%rd3], %r5;
	ret;

}
	// .globl	_Z10max_reducePiS_ii
.visible .entry _Z10max_reducePiS_ii(
	.param .u64 .ptr .align 1 _Z10max_reducePiS_ii_param_0,
	.param .u64 .ptr .align 1 _Z10max_reducePiS_ii_param_1,
	.param .u32 _Z10max_reducePiS_ii_param_2,
	.param .u32 _Z10max_reducePiS_ii_param_3
)
{
	.reg .pred 	%p<8>;
	.reg .b32 	%r<21>;
	.reg .b64 	%rd<16>;

	ld.param.u64 	%rd6, [_Z10max_reducePiS_ii_param_0];
	ld.param.u64 	%rd7, [_Z10max_reducePiS_ii_param_1];
	ld.param.u32 	%r5, [_Z10max_reducePiS_ii_param_2];
	ld.param.u32 	%r6, [_Z10max_reducePiS_ii_param_3];
	cvta.to.global.u64 	%rd1, %rd6;
	cvta.to.global.u64 	%rd2, %rd7;
	mov.u32 	%r1, %tid.x;
	setp.ge.s32 	%p1, %r1, %r5;
	setp.lt.s32 	%p2, %r5, 2;
	or.pred  	%p3, %p1, %p2;
	@%p3 bra 	$L__BB1_5;
	shl.b32 	%r8, %r1, 1;
	add.s32 	%r9, %r8, %r6;
	mul.wide.s32 	%rd8, %r9, 4;
	add.s64 	%rd3, %rd2, %rd8;
	cvt.s64.s32 	%rd9, %r6;
	cvt.u64.u32 	%rd10, %r8;
	add.s64 	%rd11, %rd10, %rd9;
	shl.b64 	%rd12, %rd11, 2;
	add.s64 	%rd4, %rd2, %rd12;
	sub.s32 	%r10, %r9, %r1;
	mul.wide.s32 	%rd13, %r10, 4;
	add.s64 	%rd5, %rd2, %rd13;
	mov.b32 	%r20, 1;
$L__BB1_2:
	shl.b32 	%r20, %r20, 1;
	add.s32 	%r11, %r20, -1;
	not.b32 	%r12, %r20;
	and.b32  	%r13, %r12, %r11;
	popc.b32 	%r14, %r13;
	shr.u32 	%r15, %r5, %r14;
	setp.ge.u32 	%p4, %r1, %r15;
	@%p4 bra 	$L__BB1_4;
	ld.global.u32 	%r16, [%rd3];
	ld.global.u32 	%r17, [%rd4+4];
	max.s32 	%r18, %r16, %r17;
	st.global.u32 	[%rd5], %r18;
$L__BB1_4:
	bar.sync 	0;
	setp.lt.s32 	%p5, %r20, %r5;
	@%p5 bra 	$L__BB1_2;
$L__BB1_5:
	bar.sync 	0;
	setp.ne.s32 	%p6, %r1, 0;
	@%p6 bra 	$L__BB1_8;
	mul.wide.s32 	%rd14, %r6, 4;
	add.s64 	%rd15, %rd2, %rd14;
	ld.global.u32 	%r4, [%rd15];
	ld.global.u32 	%r19, [%rd1];
	setp.le.s32 	%p7, %r4, %r19;
	@%p7 bra 	$L__BB1_8;
	st.global.u32 	[%rd1], %r4;
$L__BB1_8:
	ret;

}


// ===== COMPILED SASS (sm_100) =====

	.target	sm_100

	.elftype	@"ET_EXEC"


//--------------------- .note.nv.tkinfo           --------------------------
	.section	.note.nv.tkinfo,"",@"SHT_NOTE"
	.sectionflags	@"SHF_NOTE_NV_TKINFO"
	.tkinfo
        /*0018*/ 	.word	0x00000002
        /*0030*/ 	.string	""
        /*0030*/ 	.string	"ptxas"
        /*0030*/ 	.string	"Cuda compilation tools, release 13.0, V13.0.88"
        /*0030*/ 	.string	"Build cuda_13.0.r13.0/compiler.36424714_0"
        /*0030*/ 	.string	"-arch sm_100 -m 64 "



//--------------------- .note.nv.cuinfo           --------------------------
	.section	.note.nv.cuinfo,"",@"SHT_NOTE"
	.sectionflags	@"SHF_NOTE_NV_CUINFO"
        /*0018*/ 	.short	0x0002
        /*001a*/ 	.short	0x0064
        /*001c*/ 	.short	0x0082
	.zero		2


//--------------------- .nv.info                  --------------------------
	.section	.nv.info,"",@"SHT_CUDA_INFO"
	.align	4


	//----- nvinfo : EIATTR_REGCOUNT
	.align		4
        /*0000*/ 	.byte	0x04, 0x2f
        /*0002*/ 	.short	(.L_1 - .L_0)
	.align		4
.L_0:
        /*0004*/ 	.word	index@(_Z18maxDetectionAtomicPiS_)
        /*0008*/ 	.word	0x0000000a


	//----- nvinfo : EIATTR_FRAME_SIZE
	.align		4
.L_1:
        /*000c*/ 	.byte	0x04, 0x11
        /*000e*/ 	.short	(.L_3 - .L_2)
	.align		4
.L_2:
        /*0010*/ 	.word	index@(_Z18maxDetectionAtomicPiS_)
        /*0014*/ 	.word	0x00000000


	//----- nvinfo : EIATTR_REGCOUNT
	.align		4
.L_3:
        /*0018*/ 	.byte	0x04, 0x2f
        /*001a*/ 	.short	(.L_5 - .L_4)
	.align		4
.L_4:
        /*001c*/ 	.word	index@(_Z10max_reducePiS_ii)
        /*0020*/ 	.word	0x0000000e


	//----- nvinfo : EIATTR_FRAME_SIZE
	.align		4
.L_5:
        /*0024*/ 	.byte	0x04, 0x11
        /*0026*/ 	.short	(.L_7 - .L_6)
	.align		4
.L_6:
        /*0028*/ 	.word	index@(_Z10max_reducePiS_ii)
        /*002c*/ 	.word	0x00000000


	//----- nvinfo : EIATTR_MIN_STACK_SIZE
	.align		4
.L_7:
        /*0030*/ 	.byte	0x04, 0x12
        /*0032*/ 	.short	(.L_9 - .L_8)
	.align		4
.L_8:
        /*0034*/ 	.word	index@(_Z10max_reducePiS_ii)
        /*0038*/ 	.word	0x00000000


	//----- nvinfo : EIATTR_MIN_STACK_SIZE
	.align		4
.L_9:
        /*003c*/ 	.byte	0x04, 0x12
        /*003e*/ 	.short	(.L_11 - .L_10)
	.align		4
.L_10:
        /*0040*/ 	.word	index@(_Z18maxDetectionAtomicPiS_)
        /*0044*/ 	.word	0x00000000
.L_11:


//--------------------- .nv.compat                --------------------------
	.section	.nv.compat,"",@"SHT_CUDA_COMPAT_INFO"
	.align	4
        /*0000*/ 	.byte	0x02, 0x09, 0x00, 0x00, 0x02, 0x02, 0x01, 0x00, 0x02, 0x05, 0x05, 0x00, 0x03, 0x07, 0x01, 0x01
        /*0010*/ 	.byte	0x02, 0x03, 0x00, 0x00, 0x02, 0x06, 0x01, 0x00, 0x04, 0x0b, 0x08, 0x00, 0x09, 0x00, 0x00, 0x00
        /*0020*/ 	.byte	0x00, 0x00, 0x00, 0x00


//--------------------- .nv.info._Z10max_reducePiS_ii --------------------------
	.section	.nv.info._Z10max_reducePiS_ii,"",@"SHT_CUDA_INFO"
	.sectionflags	@""
	.align	4


	//----- nvinfo : EIATTR_CUDA_API_VERSION
	.align		4
        /*0000*/ 	.byte	0x04, 0x37
        /*0002*/ 	.short	(.L_13 - .L_12)
.L_12:
        /*0004*/ 	.word	0x00000082


	//----- nvinfo : EIATTR_KPARAM_INFO
	.align		4
.L_13:
        /*0008*/ 	.byte	0x04, 0x17
        /*000a*/ 	.short	(.L_15 - .L_14)
.L_14:
        /*000c*/ 	.word	0x00000000
        /*0010*/ 	.short	0x0003
        /*0012*/ 	.short	0x0014
        /*0014*/ 	.byte	0x00, 0xf0, 0x11, 0x00


	//----- nvinfo : EIATTR_KPARAM_INFO
	.align		4
.L_15:
        /*0018*/ 	.byte	0x04, 0x17
        /*001a*/ 	.short	(.L_17 - .L_16)
.L_16:
        /*001c*/ 	.word	0x00000000
        /*0020*/ 	.short	0x0002
        /*0022*/ 	.short	0x0010
        /*0024*/ 	.byte	0x00, 0xf0, 0x11, 0x00


	//----- nvinfo : EIATTR_KPARAM_INFO
	.align		4
.L_17:
        /*0028*/ 	.byte	0x04, 0x17
        /*002a*/ 	.short	(.L_19 - .L_18)
.L_18:
        /*002c*/ 	.word	0x00000000
        /*0030*/ 	.short	0x0001
        /*0032*/ 	.short	0x0008
        /*0034*/ 	.byte	0x00, 0xf5, 0x21, 0x00


	//----- nvinfo : EIATTR_KPARAM_INFO
	.align		4
.L_19:
        /*0038*/ 	.byte	0x04, 0x17
        /*003a*/ 	.short	(.L_21 - .L_20)
.L_20:
        /*003c*/ 	.word	0x00000000
        /*0040*/ 	.short	0x0000
        /*0042*/ 	.short	0x0000
        /*0044*/ 	.byte	0x00, 0xf5, 0x21, 0x00


	//----- nvinfo : EIATTR_SPARSE_MMA_MASK
	.align		4
.L_21:
        /*0048*/ 	.byte	0x03, 0x50
        /*004a*/ 	.short	0x0000


	//----- nvinfo : EIATTR_MAXREG_COUNT
	.align		4
        /*004c*/ 	.byte	0x03, 0x1b
        /*004e*/ 	.short	0x00ff


	//----- nvinfo : EIATTR_NUM_BARRIERS
	.align		4
        /*0050*/ 	.byte	0x02, 0x4c
        /*0052*/ 	.byte	0x01
	.zero		1


	//----- nvinfo : EIATTR_MERCURY_ISA_VERSION
	.align		4
        /*0054*/ 	.byte	0x03, 0x5f
        /*0056*/ 	.short	0x0101


	//----- nvinfo : EIATTR_VRC_CTA_INIT_COUNT
	.align		4
        /*0058*/ 	.byte	0x02, 0x4a
	.zero		1
	.zero		1


	//----- nvinfo : EIATTR_EXIT_INSTR_OFFSETS
	.align		4
        /*005c*/ 	.byte	0x04, 0x1c
        /*005e*/ 	.short	(.L_23 - .L_22)


	//   ....[0]....
.L_22:
        /*0060*/ 	.word	0x00000270


	//   ....[1]....
        /*0064*/ 	.word	0x000002f0


	//   ....[2]....
        /*0068*/ 	.word	0x00000310


	//----- nvinfo : EIATTR_CRS_STACK_SIZE
	.align		4
.L_23:
        /*006c*/ 	.byte	0x04, 0x1e
        /*006e*/ 	.short	(.L_25 - .L_24)
.L_24:
        /*0070*/ 	.word	0x00000000


	//----- nvinfo : EIATTR_CBANK_PARAM_SIZE
	.align		4
.L_25:
        /*0074*/ 	.byte	0x03, 0x19
        /*0076*/ 	.short	0x0018


	//----- nvinfo : EIATTR_PARAM_CBANK
	.align		4
        /*0078*/ 	.byte	0x04, 0x0a
        /*007a*/ 	.short	(.L_27 - .L_26)
	.align		4
.L_26:
        /*007c*/ 	.word	index@(.nv.constant0._Z10max_reducePiS_ii)
        /*0080*/ 	.short	0x0380
        /*0082*/ 	.short	0x0018


	//----- nvinfo : EIATTR_SW_WAR
	.align		4
.L_27:
        /*0084*/ 	.byte	0x04, 0x36
        /*0086*/ 	.short	(.L_29 - .L_28)
.L_28:
        /*0088*/ 	.word	0x00000008
.L_29:


//--------------------- .nv.info._Z18maxDetectionAtomicPiS_ --------------------------
	.section	.nv.info._Z18maxDetectionAtomicPiS_,"",@"SHT_CUDA_INFO"
	.sectionflags	@""
	.align	4


	//----- nvinfo : EIATTR_CUDA_API_VERSION
	.align		4
        /*0000*/ 	.byte	0x04, 0x37
        /*0002*/ 	.short	(.L_31 - .L_30)
.L_30:
        /*0004*/ 	.word	0x00000082


	//----- nvinfo : EIATTR_KPARAM_INFO
	.align		4
.L_31:
        /*0008*/ 	.byte	0x04, 0x17
        /*000a*/ 	.short	(.L_33 - .L_32)
.L_32:
        /*000c*/ 	.word	0x00000000
        /*0010*/ 	.short	0x0001
        /*0012*/ 	.short	0x0008
        /*0014*/ 	.byte	0x00, 0xf5, 0x21, 0x00


	//----- nvinfo : EIATTR_KPARAM_INFO
	.align		4
.L_33:
        /*0018*/ 	.byte	0x04, 0x17
        /*001a*/ 	.short	(.L_35 - .L_34)
.L_34:
        /*001c*/ 	.word	0x00000000
        /*0020*/ 	.short	0x0000
        /*0022*/ 	.short	0x0000
        /*0024*/ 	.byte	0x00, 0xf5, 0x21, 0x00


	//----- nvinfo : EIATTR_SPARSE_MMA_MASK
	.align		4
.L_35:
        /*0028*/ 	.byte	0x03, 0x50
        /*002a*/ 	.short	0x0000


	//----- nvinfo : EIATTR_MAXREG_COUNT
	.align		4
        /*002c*/ 	.byte	0x03, 0x1b
        /*002e*/ 	.short	0x00ff


	//----- nvinfo : EIATTR_MERCURY_ISA_VERSION
	.align		4
        /*0030*/ 	.byte	0x03, 0x5f
        /*0032*/ 	.short	0x0101


	//----- nvinfo : EIATTR_INT_WARP_WIDE_INSTR_OFFSETS
	.align		4
        /*0034*/ 	.byte	0x04, 0x31
        /*0036*/ 	.short	(.L_37 - .L_36)


	//   ....[0]....
.L_36:
        /*0038*/ 	.word	0x000000a0


	//   ....[1]....
        /*003c*/ 	.word	0x000000e0


	//----- nvinfo : EIATTR_VRC_CTA_INIT_COUNT
	.align		4
.L_37:
        /*0040*/ 	.byte	0x02, 0x4a
	.zero		1
	.zero		1


	//----- nvinfo : EIATTR_EXIT_INSTR_OFFSETS
	.align		4
        /*0044*/ 	.byte	0x04, 0x1c
        /*0046*/ 	.short	(.L_39 - .L_38)


	//   ....[0]....
.L_38:
        /*0048*/ 	.word	0x00000110


	//----- nvinfo : EIATTR_CBANK_PARAM_SIZE
	.align		4
.L_39:
        /*004c*/ 	.byte	0x03, 0x19
        /*004e*/ 	.short	0x0010


	//----- nvinfo : EIATTR_PARAM_CBANK
	.align		4
        /*0050*/ 	.byte	0x04, 0x0a
        /*0052*/ 	.short	(.L_41 - .L_40)
	.align		4
.L_40:
        /*0054*/ 	.word	index@(.nv.constant0._Z18maxDetectionAtomicPiS_)
        /*0058*/ 	.short	0x0380
        /*005a*/ 	.short	0x0010


	//----- nvinfo : EIATTR_SW_WAR
	.align		4
.L_41:
        /*005c*/ 	.byte	0x04, 0x36
        /*005e*/ 	.short	(.L_43 - .L_42)
.L_42:
        /*0060*/ 	.word	0x00000008
.L_43:


//--------------------- .nv.callgraph             --------------------------
	.section	.nv.callgraph,"",@"SHT_CUDA_CALLGRAPH"
	.align	4
	.sectionentsize	8
	.align		4
        /*0000*/ 	.word	0x00000000
	.align		4
        /*0004*/ 	.word	0xffffffff
	.align		4
        /*0008*/ 	.word	0x00000000
	.align		4
        /*000c*/ 	.word	0xfffffffe
	.align		4
        /*0010*/ 	.word	0x00000000
	.align		4
        /*0014*/ 	.word	0xfffffffd
	.align		4
        /*0018*/ 	.word	0x00000000
	.align		4
        /*001c*/ 	.word	0xfffffffc


//--------------------- .text._Z10max_reducePiS_ii --------------------------
	.section	.text._Z10max_reducePiS_ii,"ax",@progbits
	.align	128
        .global         _Z10max_reducePiS_ii
        .type           _Z10max_reducePiS_ii,@function
        .size           _Z10max_reducePiS_ii,(.L_x_5 - _Z10max_reducePiS_ii)
        .other          _Z10max_reducePiS_ii,@"STO_CUDA_ENTRY STV_DEFAULT"
_Z10max_reducePiS_ii:
.text._Z10max_reducePiS_ii:
[----:B------:R-:W-:Y:S01]  /*0000*/  LDC R1, c[0x0][0x37c] ;  /* 0x0000df00ff017b82 */ /* 0x000fe20000000800 */
[----:B------:R-:W0:Y:S07]  /*0010*/  S2R R10, SR_TID.X ;  /* 0x00000000000a7919 */ /* 0x000e2e0000002100 */
[----:B------:R-:W1:Y:S01]  /*0020*/  LDC R3, c[0x0][0x390] ;  /* 0x0000e400ff037b82 */ /* 0x000e620000000800 */
[----:B------:R-:W2:Y:S01]  /*0030*/  LDCU.64 UR4, c[0x0][0x358] ;  /* 0x00006b00ff0477ac */ /* 0x000ea20008000a00 */
[----:B-1----:R-:W-:-:S04]  /*0040*/  ISETP.GE.AND P0, PT, R3, 0x2, PT ;  /* 0x000000020300780c */ /* 0x002fc80003f06270 */
[----:B0-----:R-:W-:-:S13]  /*0050*/  ISETP.GE.OR P0, PT, R10, R3, !P0 ;  /* 0x000000030a00720c */ /* 0x001fda0004706670 */
[----:B--2---:R-:W-:Y:S05]  /*0060*/  @P0 BRA `(.L_x_0) ;  /* 0x0000000000740947 */ /* 0x004fea0003800000 */
[----:B------:R-:W0:Y:S01]  /*0070*/  LDC R9, c[0x0][0x394] ;  /* 0x0000e500ff097b82 */ /* 0x000e220000000800 */
[----:B------:R-:W1:Y:S01]  /*0080*/  LDCU.64 UR6, c[0x0][0x388] ;  /* 0x00007100ff0677ac */ /* 0x000e620008000a00 */
[----:B------:R-:W-:-:S06]  /*0090*/  IMAD.SHL.U32 R0, R10, 0x2, RZ ;  /* 0x000000020a007824 */ /* 0x000fcc00078e00ff */
[----:B------:R-:W2:Y:S08]  /*00a0*/  LDC.64 R6, c[0x0][0x388] ;  /* 0x0000e200ff067b82 */ /* 0x000eb00000000a00 */
[----:B------:R-:W3:Y:S01]  /*00b0*/  LDC R11, c[0x0][0x390] ;  /* 0x0000e400ff0b7b82 */ /* 0x000ee20000000800 */
[C---:B0-----:R-:W-:Y:S01]  /*00c0*/  IADD3 R3, P0, PT, R0.reuse, R9, RZ ;  /* 0x0000000900037210 */ /* 0x041fe20007f1e0ff */
[----:B------:R-:W-:-:S03]  /*00d0*/  IMAD.IADD R5, R0, 0x1, R9 ;  /* 0x0000000100057824 */ /* 0x000fc600078e0209 */
[----:B------:R-:W-:Y:S01]  /*00e0*/  LEA.HI.X.SX32 R0, R9, RZ, 0x1, P0 ;  /* 0x000000ff09007211 */ /* 0x000fe200000f0eff */
[----:B------:R-:W-:Y:S01]  /*00f0*/  IMAD.IADD R9, R5, 0x1, -R10 ;  /* 0x0000000105097824 */ /* 0x000fe200078e0a0a */
[----:B-1----:R-:W-:Y:S01]  /*0100*/  LEA R2, P0, R3, UR6, 0x2 ;  /* 0x0000000603027c11 */ /* 0x002fe2000f8010ff */
[----:B--2---:R-:W-:-:S03]  /*0110*/  IMAD.WIDE R4, R5, 0x4, R6 ;  /* 0x0000000405047825 */ /* 0x004fc600078e0206 */
[----:B------:R-:W-:Y:S01]  /*0120*/  LEA.HI.X R3, R3, UR7, R0, 0x2, P0 ;  /* 0x0000000703037c11 */ /* 0x000fe200080f1400 */
[----:B------:R-:W-:-:S04]  /*0130*/  IMAD.WIDE R6, R9, 0x4, R6 ;  /* 0x0000000409067825 */ /* 0x000fc800078e0206 */
[----:B------:R-:W-:-:S07]  /*0140*/  IMAD.MOV.U32 R0, RZ, RZ, 0x1 ;  /* 0x00000001ff007424 */ /* 0x000fce00078e00ff */
.L_x_2:
[----:B------:R-:W-:-:S04]  /*0150*/  IMAD.SHL.U32 R0, R0, 0x2, RZ ;  /* 0x0000000200007824 */ /* 0x000fc800078e00ff */
[----:B0-----:R-:W-:-:S05]  /*0160*/  VIADD R9, R0, 0xffffffff ;  /* 0xffffffff00097836 */ /* 0x001fca0000000000 */
[----:B------:R-:W-:-:S06]  /*0170*/  LOP3.LUT R9, R0, R9, RZ, 0xc, !PT ;  /* 0x0000000900097212 */ /* 0x000fcc00078e0cff */
[----:B------:R-:W3:Y:S02]  /*0180*/  POPC R9, R9 ;  /* 0x0000000900097309 */ /* 0x000ee40000000000 */
[----:B---3--:R-:W-:-:S04]  /*0190*/  SHF.R.U32.HI R8, RZ, R9, R11 ;  /* 0x00000009ff087219 */ /* 0x008fc8000001160b */
[----:B------:R-:W-:-:S13]  /*01a0*/  ISETP.GE.U32.AND P0, PT, R10, R8, PT ;  /* 0x000000080a00720c */ /* 0x000fda0003f06070 */
[----:B------:R-:W-:Y:S05]  /*01b0*/  @P0 BRA `(.L_x_1) ;  /* 0x0000000000100947 */ /* 0x000fea0003800000 */
[----:B------:R-:W2:Y:S04]  /*01c0*/  LDG.E R8, desc[UR4][R4.64] ;  /* 0x0000000404087981 */ /* 0x000ea8000c1e1900 */
[----:B------:R-:W2:Y:S02]  /*01d0*/  LDG.E R9, desc[UR4][R2.64+0x4] ;  /* 0x0000040402097981 */ /* 0x000ea4000c1e1900 */
[----:B--2---:R-:W-:-:S05]  /*01e0*/  VIMNMX R9, PT, PT, R8, R9, !PT ;  /* 0x0000000908097248 */ /* 0x004fca0007fe0100 */
[----:B------:R0:W-:Y:S02]  /*01f0*/  STG.E desc[UR4][R6.64], R9 ;  /* 0x0000000906007986 */ /* 0x0001e4000c101904 */
.L_x_1:
[----:B------:R-:W-:Y:S01]  /*0200*/  ISETP.GE.AND P0, PT, R0, R11, PT ;  /* 0x0000000b0000720c */ /* 0x000fe20003f06270 */
[----:B------:R-:W-:Y:S05]  /*0210*/  WARPSYNC.ALL ;  /* 0x0000000000007948 */ /* 0x000fea0003800000 */
[----:B------:R-:W-:Y:S07]  /*0220*/  BAR.SYNC.DEFER_BLOCKING 0x0 ;  /* 0x0000000000007b1d */ /* 0x000fee0000010000 */
[----:B------:R-:W-:Y:S05]  /*0230*/  @!P0 BRA `(.L_x_2) ;  /* 0xfffffffc00c48947 */ /* 0x000fea000383ffff */
.L_x_0:
[----:B------:R-:W-:Y:S05]  /*0240*/  WARPSYNC.ALL ;  /* 0x0000000000007948 */ /* 0x000fea0003800000 */
[----:B------:R-:W-:Y:S01]  /*0250*/  BAR.SYNC.DEFER_BLOCKING 0x0 ;  /* 0x0000000000007b1d */ /* 0x000fe20000010000 */
[----:B------:R-:W-:-:S13]  /*0260*/  ISETP.NE.AND P0, PT, R10, RZ, PT ;  /* 0x000000ff0a00720c */ /* 0x000fda0003f05270 */
[----:B------:R-:W-:Y:S05]  /*0270*/  @P0 EXIT ;  /* 0x000000000000094d */ /* 0x000fea0003800000 */
[----:B0-----:R-:W0:Y:S08]  /*0280*/  LDC R7, c[0x0][0x394] ;  /* 0x0000e500ff077b82 */ /* 0x001e300000000800 */
[----:B------:R-:W0:Y:S08]  /*0290*/  LDC.64 R2, c[0x0][0x388] ;  /* 0x0000e200ff027b82 */ /* 0x000e300000000a00 */
[----:B------:R-:W1:Y:S01]  /*02a0*/  LDC.64 R4, c[0x0][0x380] ;  /* 0x0000e000ff047b82 */ /* 0x000e620000000a00 */
[----:B0-----:R-:W-:-:S06]  /*02b0*/  IMAD.WIDE R2, R7, 0x4, R2 ;  /* 0x0000000407027825 */ /* 0x001fcc00078e0202 */
[----:B------:R-:W2:Y:S04]  /*02c0*/  LDG.E R3, desc[UR4][R2.64] ;  /* 0x0000000402037981 */ /* 0x000ea8000c1e1900 */
[----:B-1----:R-:W2:Y:S02]  /*02d0*/  LDG.E R0, desc[UR4][R4.64] ;  /* 0x0000000404007981 */ /* 0x002ea4000c1e1900 */
[----:B--2---:R-:W-:-:S13]  /*02e0*/  ISETP.GT.AND P0, PT, R3, R0, PT ;  /* 0x000000000300720c */ /* 0x004fda0003f04270 */
[----:B------:R-:W-:Y:S05]  /*02f0*/  @!P0 EXIT ;  /* 0x000000000000894d */ /* 0x000fea0003800000 */
[----:B------:R-:W-:Y:S01]  /*0300*/  STG.E desc[UR4][R4.64], R3 ;  /* 0x0000000304007986 */ /* 0x000fe2000c101904 */
[----:B------:R-:W-:Y:S05]  /*0310*/  EXIT ;  /* 0x000000000000794d */ /* 0x000fea0003800000 */
.L_x_3:
[----:B------:R-:W-:-:S00]  /*0320*/  BRA `(.L_x_3) ;  /* 0xfffffffc00fc7947 */ /* 0x000fc0000383ffff */
[----:B------:R-:W-:-:S00]  /*0330*/  NOP ;  /* 0x0000000000007918 */ /* 0x000fc00000000000 */
        /* <DEDUP_REMOVED lines=12> */
.L_x_5:


//--------------------- .text._Z18maxDetectionAtomicPiS_ --------------------------
	.section	.text._Z18maxDetectionAtomicPiS_,"ax",@progbits
	.align	128
        .global         _Z18maxDetectionAtomicPiS_
        .type           _Z18maxDetectionAtomicPiS_,@function
        .size           _Z18maxDetectionAtomicPiS_,(.L_x_6 - _Z18maxDetectionAtomicPiS_)
        .other          _Z18maxDetectionAtomicPiS_,@"STO_CUDA_ENTRY STV_DEFAULT"
_Z18maxDetectionAtomicPiS_:
.text._Z18maxDetectionAtomicPiS_:
[----:B------:R-:W-:Y:S01]  /*0000*/  LDC R1, c[0x0][0x37c] ;  /* 0x0000df00ff017b82 */ /* 0x000fe20000000800 */
[----:B------:R-:W0:Y:S07]  /*0010*/  S2R R5, SR_CTAID.X ;  /* 0x0000000000057919 */ /* 0x000e2e0000002500 */
[----:B------:R-:W1:Y:S01]  /*0020*/  LDC.64 R2, c[0x0][0x388] ;  /* 0x0000e200ff027b82 */ /* 0x000e620000000a00 */
[----:B------:R-:W0:Y:S01]  /*0030*/  LDCU UR4, c[0x0][0x360] ;  /* 0x00006c00ff0477ac */ /* 0x000e220008000800 */
[----:B------:R-:W0:Y:S01]  /*0040*/  S2R R0, SR_TID.X ;  /* 0x0000000000007919 */ /* 0x000e220000002100 */
[----:B------:R-:W2:Y:S01]  /*0050*/  LDCU.64 UR6, c[0x0][0x358] ;  /* 0x00006b00ff0677ac */ /* 0x000ea20008000a00 */
[----:B0-----:R-:W-:-:S04]  /*0060*/  IMAD R5, R5, UR4, R0 ;  /* 0x0000000405057c24 */ /* 0x001fc8000f8e0200 */
[----:B-1----:R-:W-:-:S06]  /*0070*/  IMAD.WIDE R2, R5, 0x4, R2 ;  /* 0x0000000405027825 */ /* 0x002fcc00078e0202 */
[----:B--2---:R-:W2:Y:S01]  /*0080*/  LDG.E R2, desc[UR6][R2.64] ;  /* 0x0000000602027981 */ /* 0x004ea2000c1e1900 */
[----:B------:R-:W0:Y:S01]  /*0090*/  LDC.64 R4, c[0x0][0x380] ;  /* 0x0000e000ff047b82 */ /* 0x000e220000000a00 */
[----:B------:R-:W-:Y:S01]  /*00a0*/  VOTEU.ANY UR4, UPT, PT ;  /* 0x0000000000047886 */ /* 0x000fe200038e0100 */
[----:B------:R-:W1:Y:S01]  /*00b0*/  S2R R0, SR_LANEID ;  /* 0x0000000000007919 */ /* 0x000e620000000000 */
[----:B------:R-:W-:-:S06]  /*00c0*/  UFLO.U32 UR4, UR4 ;  /* 0x00000004000472bd */ /* 0x000fcc00080e0000 */
[----:B-1----:R-:W-:Y:S02]  /*00d0*/  ISETP.EQ.U32.AND P0, PT, R0, UR4, PT ;  /* 0x0000000400007c0c */ /* 0x002fe4000bf02070 */
[----:B--2---:R-:W-:-:S13]  /*00e0*/  CREDUX.MAX.S32 UR5, R2 ;  /* 0x00000000020572cc */ /* 0x004fda0000000200 */
[----:B------:R-:W-:-:S05]  /*00f0*/  MOV R7, UR5 ;  /* 0x0000000500077c02 */ /* 0x000fca0008000f00 */
[----:B0-----:R-:W-:Y:S01]  /*0100*/  @P0 REDG.E.MAX.S32.STRONG.GPU desc[UR6][R4.64], R7 ;  /* 0x000000070400098e */ /* 0x001fe2000d12e306 */
[----:B------:R-:W-:Y:S05]  /*0110*/  EXIT ;  /* 0x000000000000794d */ /* 0x000fea0003800000 */
.L_x_4:
        /* <DEDUP_REMOVED lines=14> */
.L_x_6:


//--------------------- .nv.shared.reserved.0     --------------------------
	.section	.nv.shared.reserved.0,"aw",@nobits
	.weak		__nv_reservedSMEM_offset_0_alias
	.size		__nv_reservedSMEM_offset_0_alias, 0, 64
	.other		__nv_reservedSMEM_offset_0_alias,@"STO_CUDA_RESERVED_SHARED STV_DEFAULT"
__nv_reservedSMEM_offset_0_alias:
	.zero		0
	.zero		64


//--------------------- .nv.constant0._Z10max_reducePiS_ii --------------------------
	.section	.nv.constant0._Z10max_reducePiS_ii,"a",@progbits
	.sectionflags	@""
	.align	4
.nv.constant0._Z10max_reducePiS_ii:
	.zero		920


//--------------------- .nv.constant0._Z18maxDetectionAtomicPiS_ --------------------------
	.section	.nv.constant0._Z18maxDetectionAtomicPiS_,"a",@progbits
	.sectionflags	@""
	.align	4
.nv.constant0._Z18maxDetectionAtomicPiS_:
	.zero		912


//--------------------- SYMBOLS --------------------------

	.type		.nv.reservedSmem.offset0,@object
	.size		.nv.reservedSmem.offset0,0x4
